	.headerflags	@"EF_CUDA_TEXMODE_UNIFIED EF_CUDA_64BIT_ADDRESS EF_CUDA_ACCELERATORS EF_CUDA_SM90 EF_CUDA_VIRTUAL_SM(EF_CUDA_SM90)"
	.elftype	@"ET_EXEC"


//--------------------- .nv.info                  --------------------------
	.section	.nv.info,"",@"SHT_CUDA_INFO"
	.align	4


	//----- nvinfo : EIATTR_REGCOUNT
	.align		4
        /*0000*/ 	.byte	0x04, 0x2f
        /*0002*/ 	.short	(.L_3 - .L_2)
	.align		4
.L_2:
        /*0004*/ 	.word	index@(triton_poi_fused__native_batch_norm_legit_no_training_relu_8)
        /*0008*/ 	.word	0x00000020


	//----- nvinfo : EIATTR_MIN_STACK_SIZE
	.align		4
.L_3:
        /*000c*/ 	.byte	0x04, 0x12
        /*000e*/ 	.short	(.L_5 - .L_4)
	.align		4
.L_4:
        /*0010*/ 	.word	index@(triton_poi_fused__native_batch_norm_legit_no_training_relu_8)
        /*0014*/ 	.word	0x00000000


	//----- nvinfo : EIATTR_FRAME_SIZE
	.align		4
.L_5:
        /*0018*/ 	.byte	0x04, 0x11
        /*001a*/ 	.short	(.L_7 - .L_6)
	.align		4
.L_6:
        /*001c*/ 	.word	index@(triton_poi_fused__native_batch_norm_legit_no_training_relu_8)
        /*0020*/ 	.word	0x00000000


	//----- nvinfo : EIATTR_MIN_STACK_SIZE
	.align		4
.L_7:
        /*0024*/ 	.byte	0x04, 0x12
        /*0026*/ 	.short	(.L_9 - .L_8)
	.align		4
.L_8:
        /*0028*/ 	.word	index@(triton_poi_fused__native_batch_norm_legit_no_training_relu_8)
        /*002c*/ 	.word	0x00000000
.L_9:


//--------------------- .nv.info.triton_poi_fused__native_batch_norm_legit_no_training_relu_8 --------------------------
	.section	.nv.info.triton_poi_fused__native_batch_norm_legit_no_training_relu_8,"",@"SHT_CUDA_INFO"
	.sectionflags	@""
	.align	4


	//----- nvinfo : EIATTR_CUDA_API_VERSION
	.align		4
        /*0000*/ 	.byte	0x04, 0x37
        /*0002*/ 	.short	(.L_11 - .L_10)
.L_10:
        /*0004*/ 	.word	0x0000007c


	//----- nvinfo : EIATTR_KPARAM_INFO
	.align		4
.L_11:
        /*0008*/ 	.byte	0x04, 0x17
        /*000a*/ 	.short	(.L_13 - .L_12)
.L_12:
        /*000c*/ 	.word	0x00000000
        /*0010*/ 	.short	0x0007
        /*0012*/ 	.short	0x0034
        /*0014*/ 	.byte	0x00, 0xf0, 0x11, 0x00


	//----- nvinfo : EIATTR_KPARAM_INFO
	.align		4
.L_13:
        /*0018*/ 	.byte	0x04, 0x17
        /*001a*/ 	.short	(.L_15 - .L_14)
.L_14:
        /*001c*/ 	.word	0x00000000
        /*0020*/ 	.short	0x0006
        /*0022*/ 	.short	0x0030
        /*0024*/ 	.byte	0x00, 0xf0, 0x11, 0x00


	//----- nvinfo : EIATTR_KPARAM_INFO
	.align		4
.L_15:
        /*0028*/ 	.byte	0x04, 0x17
        /*002a*/ 	.short	(.L_17 - .L_16)
.L_16:
        /*002c*/ 	.word	0x00000000
        /*0030*/ 	.short	0x0005
        /*0032*/ 	.short	0x0028
        /*0034*/ 	.byte	0x00, 0xf4, 0x21, 0x00


	//----- nvinfo : EIATTR_KPARAM_INFO
	.align		4
.L_17:
        /*0038*/ 	.byte	0x04, 0x17
        /*003a*/ 	.short	(.L_19 - .L_18)
.L_18:
        /*003c*/ 	.word	0x00000000
        /*0040*/ 	.short	0x0004
        /*0042*/ 	.short	0x0020
        /*0044*/ 	.byte	0x00, 0xf4, 0x21, 0x00


	//----- nvinfo : EIATTR_KPARAM_INFO
	.align		4
.L_19:
        /*0048*/ 	.byte	0x04, 0x17
        /*004a*/ 	.short	(.L_21 - .L_20)
.L_20:
        /*004c*/ 	.word	0x00000000
        /*0050*/ 	.short	0x0003
        /*0052*/ 	.short	0x0018
        /*0054*/ 	.byte	0x00, 0xf4, 0x21, 0x00


	//----- nvinfo : EIATTR_KPARAM_INFO
	.align		4
.L_21:
        /*0058*/ 	.byte	0x04, 0x17
        /*005a*/ 	.short	(.L_23 - .L_22)
.L_22:
        /*005c*/ 	.word	0x00000000
        /*0060*/ 	.short	0x0002
        /*0062*/ 	.short	0x0010
        /*0064*/ 	.byte	0x00, 0xf4, 0x21, 0x00


	//----- nvinfo : EIATTR_KPARAM_INFO
	.align		4
.L_23:
        /*0068*/ 	.byte	0x04, 0x17
        /*006a*/ 	.short	(.L_25 - .L_24)
.L_24:
        /*006c*/ 	.word	0x00000000
        /*0070*/ 	.short	0x0001
        /*0072*/ 	.short	0x0008
        /*0074*/ 	.byte	0x00, 0xf4, 0x21, 0x00


	//----- nvinfo : EIATTR_KPARAM_INFO
	.align		4
.L_25:
        /*0078*/ 	.byte	0x04, 0x17
        /*007a*/ 	.short	(.L_27 - .L_26)
.L_26:
        /*007c*/ 	.word	0x00000000
        /*0080*/ 	.short	0x0000
        /*0082*/ 	.short	0x0000
        /*0084*/ 	.byte	0x00, 0xf4, 0x21, 0x00


	//----- nvinfo : EIATTR_SPARSE_MMA_MASK
	.align		4
.L_27:
        /*0088*/ 	.byte	0x03, 0x50
        /*008a*/ 	.short	0x0000


	//----- nvinfo : EIATTR_MAXREG_COUNT
	.align		4
        /*008c*/ 	.byte	0x03, 0x1b
        /*008e*/ 	.short	0x00ff


	//----- nvinfo : EIATTR_EXIT_INSTR_OFFSETS
	.align		4
        /*0090*/ 	.byte	0x04, 0x1c
        /*0092*/ 	.short	(.L_29 - .L_28)


	//   ....[0]....
.L_28:
        /*0094*/ 	.word	0x00001140


	//   ....[1]....
        /*0098*/ 	.word	0x000011c0


	//----- nvinfo : EIATTR_REQNTID
	.align		4
.L_29:
        /*009c*/ 	.byte	0x04, 0x10
        /*009e*/ 	.short	(.L_31 - .L_30)
.L_30:
        /*00a0*/ 	.word	0x00000100
        /*00a4*/ 	.word	0x00000001
        /*00a8*/ 	.word	0x00000001


	//----- nvinfo : EIATTR_CBANK_PARAM_SIZE
	.align		4
.L_31:
        /*00ac*/ 	.byte	0x03, 0x19
        /*00ae*/ 	.short	0x0038


	//----- nvinfo : EIATTR_PARAM_CBANK
	.align		4
        /*00b0*/ 	.byte	0x04, 0x0a
        /*00b2*/ 	.short	(.L_33 - .L_32)
	.align		4
.L_32:
        /*00b4*/ 	.word	index@(.nv.constant0.triton_poi_fused__native_batch_norm_legit_no_training_relu_8)
        /*00b8*/ 	.short	0x0210
        /*00ba*/ 	.short	0x0038


	//----- nvinfo : EIATTR_SW_WAR
	.align		4
.L_33:
        /*00bc*/ 	.byte	0x04, 0x36
        /*00be*/ 	.short	(.L_35 - .L_34)
.L_34:
        /*00c0*/ 	.word	0x00000008
.L_35:


//--------------------- .nv.callgraph             --------------------------
	.section	.nv.callgraph,"",@"SHT_CUDA_CALLGRAPH"
	.align	4
	.sectionentsize	8
	.align		4
        /*0000*/ 	.word	0x00000000
	.align		4
        /*0004*/ 	.word	0xffffffff
	.align		4
        /*0008*/ 	.word	0x00000000
	.align		4
        /*000c*/ 	.word	0xfffffffe
	.align		4
        /*0010*/ 	.word	0x00000000
	.align		4
        /*0014*/ 	.word	0xfffffffd
	.align		4
        /*0018*/ 	.word	0x00000000
	.align		4
        /*001c*/ 	.word	0xfffffffc


//--------------------- .nv.constant4             --------------------------
	.section	.nv.constant4,"a",@progbits
	.align	8
	.align		8
.nv.constant4:
        /*0000*/ 	.dword	_$_str
	.align		8
        /*0008*/ 	.dword	_$_str_$_2


//--------------------- .text.triton_poi_fused__native_batch_norm_legit_no_training_relu_8 --------------------------
	.section	.text.triton_poi_fused__native_batch_norm_legit_no_training_relu_8,"ax",@progbits
	.sectionflags	@"SHF_BARRIERS=1"
	.align	128
        .global         triton_poi_fused__native_batch_norm_legit_no_training_relu_8
        .type           triton_poi_fused__native_batch_norm_legit_no_training_relu_8,@function
        .size           triton_poi_fused__native_batch_norm_legit_no_training_relu_8,(.L_x_1 - triton_poi_fused__native_batch_norm_legit_no_training_relu_8)
        .other          triton_poi_fused__native_batch_norm_legit_no_training_relu_8,@"STO_CUDA_ENTRY STV_DEFAULT"
triton_poi_fused__native_batch_norm_legit_no_training_relu_8:
.text.triton_poi_fused__native_batch_norm_legit_no_training_relu_8:
[----:B------:R-:W0:Y:S01]  /*0000*/  LDC R1, c[0x0][0x28] ;  /* 0x00000a00ff017b82 */ /* 0x000e220000000800 */
[----:B------:R-:W1:Y:S07]  /*0010*/  S2R R3, SR_TID.X ;  /* 0x0000000000037919 */ /* 0x000e6e0000002100 */
[----:B------:R-:W2:Y:S01]  /*0020*/  LDC.64 R16, c[0x0][0x210] ;  /* 0x00008400ff107b82 */ /* 0x000ea20000000a00 */
[----:B------:R-:W-:Y:S01]  /*0030*/  ULDC.64 UR6, c[0x0][0x208] ;  /* 0x0000820000067ab9 */ /* 0x000fe20000000a00 */
[----:B------:R-:W3:Y:S01]  /*0040*/  S2R R2, SR_CTAID.Y ;  /* 0x0000000000027919 */ /* 0x000ee20000002600 */
[----:B------:R-:W4:Y:S01]  /*0050*/  S2R R0, SR_CTAID.X ;  /* 0x0000000000007919 */ /* 0x000f220000002500 */
[----:B-1----:R-:W-:Y:S01]  /*0060*/  IMAD.SHL.U32 R21, R3, 0x4, RZ ;  /* 0x0000000403157824 */ /* 0x002fe200078e00ff */
[----:B------:R-:W-:-:S04]  /*0070*/  SHF.R.U32.HI R7, RZ, 0x6, R3 ;  /* 0x00000006ff077819 */ /* 0x000fc80000011603 */
[----:B------:R-:W-:Y:S02]  /*0080*/  LOP3.LUT R5, R21, 0xfc, RZ, 0xc0, !PT ;  /* 0x000000fc15057812 */ /* 0x000fe400078ec0ff */
[----:B------:R-:W-:Y:S01]  /*0090*/  SGXT.U32 R7, R7, 0x2 ;  /* 0x000000020707781a */ /* 0x000fe20000000000 */
[----:B----4-:R-:W-:Y:S01]  /*00a0*/  IMAD.SHL.U32 R0, R0, 0x10, RZ ;  /* 0x0000001000007824 */ /* 0x010fe200078e00ff */
[----:B---3--:R-:W-:-:S04]  /*00b0*/  PRMT R5, R5, 0x6540, R2 ;  /* 0x0000654005057816 */ /* 0x008fc80000000002 */
[C---:B------:R-:W-:Y:S01]  /*00c0*/  ISETP.GE.AND P0, PT, R5.reuse, 0x1a0, PT ;  /* 0x000001a00500780c */ /* 0x040fe20003f06270 */
[----:B------:R-:W-:Y:S01]  /*00d0*/  IMAD.HI R4, R5, 0x4ec4ec4f, RZ ;  /* 0x4ec4ec4f05047827 */ /* 0x000fe200078e02ff */
[----:B------:R-:W-:Y:S02]  /*00e0*/  LOP3.LUT R18, R0, R7, RZ, 0xfc, !PT ;  /* 0x0000000700127212 */ /* 0x000fe400078efcff */
[----:B------:R-:W-:Y:S02]  /*00f0*/  CS2R R6, SRZ ;  /* 0x0000000000067805 */ /* 0x000fe4000001ff00 */
[----:B------:R-:W-:Y:S02]  /*0100*/  SHF.R.U32.HI R9, RZ, 0x1f, R4 ;  /* 0x0000001fff097819 */ /* 0x000fe40000011604 */
[----:B------:R-:W-:Y:S02]  /*0110*/  ISETP.LT.AND P1, PT, R18, 0x100, !P0 ;  /* 0x000001001200780c */ /* 0x000fe40004721270 */
[----:B------:R-:W-:-:S02]  /*0120*/  LEA.HI.SX32 R4, R4, R9, 0x1b ;  /* 0x0000000904047211 */ /* 0x000fc400078fdaff */
[----:B------:R-:W-:-:S03]  /*0130*/  LOP3.LUT R8, R18, 0x4, RZ, 0xfc, !PT ;  /* 0x0000000412087812 */ /* 0x000fc600078efcff */
[----:B------:R-:W-:Y:S01]  /*0140*/  IMAD R5, R4, -0x68, R5 ;  /* 0xffffff9804057824 */ /* 0x000fe200078e0205 */
[----:B------:R-:W-:Y:S02]  /*0150*/  ISETP.LT.AND P2, PT, R8, 0x100, !P0 ;  /* 0x000001000800780c */ /* 0x000fe40004741270 */
[----:B------:R-:W-:Y:S01]  /*0160*/  CS2R R8, SRZ ;  /* 0x0000000000087805 */ /* 0x000fe2000001ff00 */
[----:B------:R-:W-:Y:S01]  /*0170*/  IMAD R19, R4, 0x6800, R5 ;  /* 0x0000680004137824 */ /* 0x000fe200078e0205 */
[----:B------:R-:W-:-:S03]  /*0180*/  CS2R R4, SRZ ;  /* 0x0000000000047805 */ /* 0x000fc6000001ff00 */
[----:B------:R-:W-:-:S04]  /*0190*/  IMAD R19, R18, 0x68, R19 ;  /* 0x0000006812137824 */ /* 0x000fc800078e0213 */
[----:B--2---:R-:W-:-:S05]  /*01a0*/  IMAD.WIDE R14, R19, 0x4, R16 ;  /* 0x00000004130e7825 */ /* 0x004fca00078e0210 */
[----:B------:R1:W2:Y:S01]  /*01b0*/  @P1 LDG.E.EL.128 R4, desc[UR6][R14.64] ;  /* 0x000000060e041981 */ /* 0x0002a2000c2e1d00 */
[----:B------:R-:W-:Y:S01]  /*01c0*/  VIADD R23, R19, 0x1a0 ;  /* 0x000001a013177836 */ /* 0x000fe20000000000 */
[----:B------:R-:W-:Y:S02]  /*01d0*/  CS2R R10, SRZ ;  /* 0x00000000000a7805 */ /* 0x000fe4000001ff00 */
[----:B------:R-:W-:Y:S01]  /*01e0*/  LOP3.LUT R12, R18, 0x8, RZ, 0xfc, !PT ;  /* 0x00000008120c7812 */ /* 0x000fe200078efcff */
[----:B------:R-:W-:-:S03]  /*01f0*/  IMAD.WIDE R22, R23, 0x4, R16 ;  /* 0x0000000417167825 */ /* 0x000fc600078e0210 */
[----:B------:R-:W-:Y:S02]  /*0200*/  ISETP.LT.AND P1, PT, R12, 0x100, !P0 ;  /* 0x000001000c00780c */ /* 0x000fe40004721270 */
[----:B------:R3:W4:Y:S01]  /*0210*/  @P2 LDG.E.EL.128 R8, desc[UR6][R22.64] ;  /* 0x0000000616082981 */ /* 0x000722000c2e1d00 */
[----:B------:R-:W-:Y:S01]  /*0220*/  VIADD R25, R19, 0x340 ;  /* 0x0000034013197836 */ /* 0x000fe20000000000 */
[----:B------:R-:W-:Y:S02]  /*0230*/  CS2R R12, SRZ ;  /* 0x00000000000c7805 */ /* 0x000fe4000001ff00 */
[----:B-1----:R-:W-:Y:S01]  /*0240*/  CS2R R14, SRZ ;  /* 0x00000000000e7805 */ /* 0x002fe2000001ff00 */
[----:B------:R-:W-:-:S06]  /*0250*/  IMAD.WIDE R24, R25, 0x4, R16 ;  /* 0x0000000419187825 */ /* 0x000fcc00078e0210 */
[----:B------:R-:W5:Y:S01]  /*0260*/  @P1 LDG.E.EL.128 R12, desc[UR6][R24.64] ;  /* 0x00000006180c1981 */ /* 0x000f62000c2e1d00 */
[----:B------:R-:W-:Y:S01]  /*0270*/  LOP3.LUT R18, R18, 0xc, RZ, 0xfc, !PT ;  /* 0x0000000c12127812 */ /* 0x000fe200078efcff */
[----:B------:R-:W-:-:S03]  /*0280*/  VIADD R27, R19, 0x4e0 ;  /* 0x000004e0131b7836 */ /* 0x000fc60000000000 */
[----:B------:R-:W-:Y:S01]  /*0290*/  ISETP.LT.AND P0, PT, R18, 0x100, !P0 ;  /* 0x000001001200780c */ /* 0x000fe20004701270 */
[----:B------:R-:W-:Y:S01]  /*02a0*/  IMAD.WIDE R26, R27, 0x4, R16 ;  /* 0x000000041b1a7825 */ /* 0x000fe200078e0210 */
[----:B------:R-:W-:Y:S02]  /*02b0*/  CS2R R16, SRZ ;  /* 0x0000000000107805 */ /* 0x000fe4000001ff00 */
[----:B------:R-:W-:-:S09]  /*02c0*/  CS2R R18, SRZ ;  /* 0x0000000000127805 */ /* 0x000fd2000001ff00 */
[----:B------:R1:W5:Y:S01]  /*02d0*/  @P0 LDG.E.EL.128 R16, desc[UR6][R26.64] ;  /* 0x000000061a100981 */ /* 0x000362000c2e1d00 */
[----:B------:R-:W1:Y:S01]  /*02e0*/  S2UR UR5, SR_CgaCtaId ;  /* 0x00000000000579c3 */ /* 0x000e620000008800 */
[----:B------:R-:W-:Y:S01]  /*02f0*/  SHF.R.U32.HI R20, RZ, 0x2, R3 ;  /* 0x00000002ff147819 */ /* 0x000fe20000011603 */
[----:B------:R-:W-:Y:S01]  /*0300*/  UMOV UR4, 0x400 ;  /* 0x0000040000047882 */ /* 0x000fe20000000000 */
[----:B---3--:R-:W-:Y:S02]  /*0310*/  LOP3.LUT R22, R21, 0x3fc, RZ, 0xc0, !PT ;  /* 0x000003fc15167812 */ /* 0x008fe400078ec0ff */
[----:B------:R-:W-:Y:S02]  /*0320*/  LOP3.LUT R20, R20, 0x30, RZ, 0xc0, !PT ;  /* 0x0000003014147812 */ /* 0x000fe400078ec0ff */
[----:B------:R-:W-:Y:S01]  /*0330*/  PRMT R29, R3, 0x6540, R2 ;  /* 0x00006540031d7816 */ /* 0x000fe20000000002 */
[----:B01----:R-:W0:Y:S03]  /*0340*/  LDC.64 R26, c[0x0][0x220] ;  /* 0x00008800ff1a7b82 */ /* 0x003e260000000a00 */
[----:B------:R-:W-:Y:S01]  /*0350*/  ISETP.GE.AND P0, PT, R29, 0x1a0, PT ;  /* 0x000001a01d00780c */ /* 0x000fe20003f06270 */
[----:B------:R-:W-:-:S06]  /*0360*/  UPRMT UR4, UR5, 0x654, UR4 ;  /* 0x0000065405047896 */ /* 0x000fcc0008000004 */
[----:B------:R-:W-:Y:S01]  /*0370*/  VIADD R23, R20, UR4 ;  /* 0x0000000414177c36 */ /* 0x000fe20008000000 */
[----:B------:R-:W-:-:S04]  /*0380*/  LOP3.LUT R20, R3, 0xff, RZ, 0xc0, !PT ;  /* 0x000000ff03147812 */ /* 0x000fc800078ec0ff */
[----:B------:R-:W-:Y:S02]  /*0390*/  LEA R22, R22, R23, 0x2 ;  /* 0x0000001716167211 */ /* 0x000fe400078e10ff */
[----:B------:R-:W-:-:S03]  /*03a0*/  LEA R20, R20, UR4, 0x2 ;  /* 0x0000000414147c11 */ /* 0x000fc6000f8e10ff */
[----:B--2---:R-:W-:Y:S01]  /*03b0*/  STS.128 [R22], R4 ;  /* 0x0000000416007388 */ /* 0x004fe20000000c00 */
[----:B------:R-:W-:Y:S06]  /*03c0*/  BAR.SYNC.DEFER_BLOCKING 0x0 ;  /* 0x0000000000007b1d */ /* 0x000fec0000010000 */
[----:B------:R-:W-:Y:S04]  /*03d0*/  LDS R23, [R20] ;  /* 0x0000000014177984 */ /* 0x000fe80000000800 */
[----:B------:R-:W-:Y:S04]  /*03e0*/  LDS R25, [R20+0x410] ;  /* 0x0004100014197984 */ /* 0x000fe80000000800 */
[----:B------:R-:W1:Y:S04]  /*03f0*/  LDS R24, [R20+0x820] ;  /* 0x0008200014187984 */ /* 0x000e680000000800 */
[----:B------:R-:W-:Y:S01]  /*0400*/  LDS R28, [R20+0xc30] ;  /* 0x000c3000141c7984 */ /* 0x000fe20000000800 */
[----:B------:R-:W-:Y:S06]  /*0410*/  BAR.SYNC.DEFER_BLOCKING 0x0 ;  /* 0x0000000000007b1d */ /* 0x000fec0000010000 */
[----:B----4-:R2:W-:Y:S02]  /*0420*/  STS.128 [R22], R8 ;  /* 0x0000000816007388 */ /* 0x0105e40000000c00 */
[----:B------:R-:W-:Y:S01]  /*0430*/  BAR.SYNC.DEFER_BLOCKING 0x0 ;  /* 0x0000000000007b1d */ /* 0x000fe20000010000 */
[----:B--2---:R-:W-:-:S07]  /*0440*/  IMAD.HI R8, R29, 0x4ec4ec4f, RZ ;  /* 0x4ec4ec4f1d087827 */ /* 0x004fce00078e02ff */
[----:B------:R-:W2:Y:S01]  /*0450*/  LDC.64 R10, c[0x0][0x230] ;  /* 0x00008c00ff0a7b82 */ /* 0x000ea20000000a00 */
[----:B------:R-:W-:-:S04]  /*0460*/  SHF.R.U32.HI R9, RZ, 0x1f, R8 ;  /* 0x0000001fff097819 */ /* 0x000fc80000011608 */
[----:B------:R-:W-:Y:S01]  /*0470*/  LEA.HI.SX32 R8, R8, R9, 0x1b ;  /* 0x0000000908087211 */ /* 0x000fe200078fdaff */
[----:B------:R-:W3:Y:S04]  /*0480*/  LDS R4, [R20] ;  /* 0x0000000014047984 */ /* 0x000ee80000000800 */
[----:B------:R-:W-:Y:S04]  /*0490*/  LDS R5, [R20+0x410] ;  /* 0x0004100014057984 */ /* 0x000fe80000000800 */
[----:B------:R-:W-:Y:S04]  /*04a0*/  LDS R7, [R20+0x820] ;  /* 0x0008200014077984 */ /* 0x000fe80000000800 */
[----:B------:R-:W4:Y:S01]  /*04b0*/  LDS R6, [R20+0xc30] ;  /* 0x000c300014067984 */ /* 0x000f220000000800 */
[----:B------:R-:W-:Y:S06]  /*04c0*/  BAR.SYNC.DEFER_BLOCKING 0x0 ;  /* 0x0000000000007b1d */ /* 0x000fec0000010000 */
[----:B-----5:R5:W-:Y:S02]  /*04d0*/  STS.128 [R22], R12 ;  /* 0x0000000c16007388 */ /* 0x020be40000000c00 */
[----:B------:R-:W-:Y:S01]  /*04e0*/  BAR.SYNC.DEFER_BLOCKING 0x0 ;  /* 0x0000000000007b1d */ /* 0x000fe20000010000 */
[----:B-----5:R-:W-:-:S07]  /*04f0*/  IMAD R15, R8, -0x68, R29 ;  /* 0xffffff98080f7824 */ /* 0x020fce00078e021d */
[----:B------:R-:W5:Y:S01]  /*0500*/  LDC.64 R8, c[0x0][0x218] ;  /* 0x00008600ff087b82 */ /* 0x000f620000000a00 */
[----:B0-----:R-:W-:Y:S01]  /*0510*/  IMAD.WIDE R26, R15, 0x4, R26 ;  /* 0x000000040f1a7825 */ /* 0x001fe200078e021a */
[----:B------:R-:W-:Y:S04]  /*0520*/  LDS R29, [R20] ;  /* 0x00000000141d7984 */ /* 0x000fe80000000800 */
[----:B------:R-:W0:Y:S04]  /*0530*/  LDS R14, [R20+0x410] ;  /* 0x00041000140e7984 */ /* 0x000e280000000800 */
[----:B------:R-:W0:Y:S04]  /*0540*/  LDS R13, [R20+0x820] ;  /* 0x00082000140d7984 */ /* 0x000e280000000800 */
[----:B------:R-:W0:Y:S01]  /*0550*/  LDS R12, [R20+0xc30] ;  /* 0x000c3000140c7984 */ /* 0x000e220000000800 */
[----:B------:R-:W-:Y:S06]  /*0560*/  BAR.SYNC.DEFER_BLOCKING 0x0 ;  /* 0x0000000000007b1d */ /* 0x000fec0000010000 */
[----:B------:R1:W-:Y:S02]  /*0570*/  STS.128 [R22], R16 ;  /* 0x0000001016007388 */ /* 0x0003e40000000c00 */
[----:B------:R-:W-:Y:S01]  /*0580*/  BAR.SYNC.DEFER_BLOCKING 0x0 ;  /* 0x0000000000007b1d */ /* 0x000fe20000010000 */
[----:B-1----:R-:W-:-:S06]  /*0590*/  IMAD.MOV.U32 R16, RZ, RZ, RZ ;  /* 0x000000ffff107224 */ /* 0x002fcc00078e00ff */
[----:B------:R1:W3:Y:S01]  /*05a0*/  @!P0 LDG.E.EL R16, desc[UR6][R26.64] ;  /* 0x000000061a108981 */ /* 0x0002e2000c2e1900 */
[----:B-----5:R-:W-:-:S03]  /*05b0*/  IMAD.WIDE R8, R15, 0x4, R8 ;  /* 0x000000040f087825 */ /* 0x020fc600078e0208 */
[----:B------:R-:W-:Y:S01]  /*05c0*/  LDS R17, [R20+0x410] ;  /* 0x0004100014117984 */ /* 0x000fe20000000800 */
[----:B--2---:R-:W-:-:S03]  /*05d0*/  IMAD.WIDE R10, R15, 0x4, R10 ;  /* 0x000000040f0a7825 */ /* 0x004fc600078e020a */
[----:B------:R-:W-:Y:S01]  /*05e0*/  LDS R19, [R20+0x820] ;  /* 0x0008200014137984 */ /* 0x000fe20000000800 */
[----:B-1----:R-:W-:Y:S02]  /*05f0*/  IMAD.MOV.U32 R26, RZ, RZ, RZ ;  /* 0x000000ffff1a7224 */ /* 0x002fe400078e00ff */
[----:B------:R-:W-:Y:S01]  /*0600*/  IMAD.MOV.U32 R18, RZ, RZ, RZ ;  /* 0x000000ffff127224 */ /* 0x000fe200078e00ff */
[----:B------:R-:W1:Y:S04]  /*0610*/  LDS R27, [R20] ;  /* 0x00000000141b7984 */ /* 0x000e680000000800 */
[----:B------:R2:W5:Y:S02]  /*0620*/  @!P0 LDG.E.EL R26, desc[UR6][R8.64] ;  /* 0x00000006081a8981 */ /* 0x000564000c2e1900 */
[----:B--2---:R-:W2:Y:S02]  /*0630*/  LDC.64 R8, c[0x0][0x228] ;  /* 0x00008a00ff087b82 */ /* 0x004ea40000000a00 */
[----:B--2---:R-:W-:-:S04]  /*0640*/  IMAD.WIDE R8, R15, 0x4, R8 ;  /* 0x000000040f087825 */ /* 0x004fc800078e0208 */
[----:B------:R-:W-:Y:S01]  /*0650*/  IMAD.MOV.U32 R15, RZ, RZ, RZ ;  /* 0x000000ffff0f7224 */ /* 0x000fe200078e00ff */
[----:B------:R2:W4:Y:S05]  /*0660*/  @!P0 LDG.E.EL R18, desc[UR6][R8.64] ;  /* 0x0000000608128981 */ /* 0x00052a000c2e1900 */
[----:B------:R0:W4:Y:S01]  /*0670*/  @!P0 LDG.E.EL R15, desc[UR6][R10.64] ;  /* 0x000000060a0f8981 */ /* 0x000122000c2e1900 */
[----:B------:R-:W1:Y:S01]  /*0680*/  S2UR UR4, SR_CgaCtaId ;  /* 0x00000000000479c3 */ /* 0x000e620000008800 */
[----:B------:R-:W-:Y:S01]  /*0690*/  UMOV UR5, 0x400 ;  /* 0x0000040000057882 */ /* 0x000fe20000000000 */
[----:B------:R-:W-:Y:S01]  /*06a0*/  SHF.R.U32.HI R3, RZ, 0x2, R3 ;  /* 0x00000002ff037819 */ /* 0x000fe20000011603 */
[----:B--2---:R-:W2:Y:S01]  /*06b0*/  S2R R8, SR_TID.X ;  /* 0x0000000000087919 */ /* 0x004ea20000002100 */
[----:B------:R-:W-:-:S02]  /*06c0*/  LOP3.LUT R0, R0, 0xc, R21, 0xf8, !PT ;  /* 0x0000000c00007812 */ /* 0x000fc400078ef815 */
[----:B------:R-:W-:Y:S01]  /*06d0*/  SGXT.U32 R3, R3, 0x6 ;  /* 0x000000060303781a */ /* 0x000fe20000000000 */
[----:B0-----:R-:W-:Y:S01]  /*06e0*/  IMAD.MOV.U32 R10, RZ, RZ, 0x3e800000 ;  /* 0x3e800000ff0a7424 */ /* 0x001fe200078e00ff */
[----:B-1----:R-:W-:Y:S01]  /*06f0*/  UPRMT UR4, UR4, 0x654, UR5 ;  /* 0x0000065404047896 */ /* 0x002fe20008000005 */
[----:B---3--:R-:W-:Y:S02]  /*0700*/  FADD R22, R16, 9.9999997473787516356e-06 ;  /* 0x3727c5ac10167421 */ /* 0x008fe40000000000 */
[----:B------:R0:W1:Y:S04]  /*0710*/  LDS R16, [R20+0xc30] ;  /* 0x000c300014107984 */ /* 0x0000680000000800 */
[----:B------:R-:W3:Y:S01]  /*0720*/  MUFU.SQRT R22, R22 ;  /* 0x0000001600167308 */ /* 0x000ee20000002000 */
[--C-:B-----5:R-:W-:Y:S01]  /*0730*/  FADD R24, R24, -R26.reuse ;  /* 0x8000001a18187221 */ /* 0x120fe20000000000 */
[--C-:B------:R-:W-:Y:S01]  /*0740*/  FADD R4, R4, -R26.reuse ;  /* 0x8000001a04047221 */ /* 0x100fe20000000000 */
[--C-:B0-----:R-:W-:Y:S01]  /*0750*/  FADD R20, R25, -R26.reuse ;  /* 0x8000001a19147221 */ /* 0x101fe20000000000 */
[--C-:B----4-:R-:W-:Y:S01]  /*0760*/  FADD R6, R6, -R26.reuse ;  /* 0x8000001a06067221 */ /* 0x110fe20000000000 */
[----:B---3--:R-:W-:Y:S01]  /*0770*/  FSETP.GT.AND P0, PT, R22, 8.50705917302346158658e+37, PT ;  /* 0x7e8000001600780b */ /* 0x008fe20003f04000 */
[--C-:B------:R-:W-:Y:S01]  /*0780*/  FADD R28, R28, -R26.reuse ;  /* 0x8000001a1c1c7221 */ /* 0x100fe20000000000 */
[----:B------:R-:W-:Y:S01]  /*0790*/  FSETP.GEU.AND P1, PT, R22, 1.175494350822287508e-38, PT ;  /* 0x008000001600780b */ /* 0x000fe20003f2e000 */
[--C-:B------:R-:W-:Y:S01]  /*07a0*/  FADD R14, R14, -R26.reuse ;  /* 0x8000001a0e0e7221 */ /* 0x100fe20000000000 */
[----:B------:R-:W-:Y:S01]  /*07b0*/  FSEL R10, R10, 1, P0 ;  /* 0x3f8000000a0a7808 */ /* 0x000fe20000000000 */
[--C-:B------:R-:W-:Y:S01]  /*07c0*/  FADD R13, R13, -R26.reuse ;  /* 0x8000001a0d0d7221 */ /* 0x100fe20000000000 */
[--C-:B------:R-:W-:Y:S01]  /*07d0*/  FADD R7, R7, -R26.reuse ;  /* 0x8000001a07077221 */ /* 0x100fe20000000000 */
[--C-:B------:R-:W-:Y:S01]  /*07e0*/  FADD R29, R29, -R26.reuse ;  /* 0x8000001a1d1d7221 */ /* 0x100fe20000000000 */
[--C-:B------:R-:W-:Y:S01]  /*07f0*/  FADD R12, R12, -R26.reuse ;  /* 0x8000001a0c0c7221 */ /* 0x100fe20000000000 */
[--C-:B------:R-:W-:Y:S01]  /*0800*/  FADD R27, R27, -R26.reuse ;  /* 0x8000001a1b1b7221 */ /* 0x100fe20000000000 */
[--C-:B------:R-:W-:Y:S01]  /*0810*/  FADD R17, R17, -R26.reuse ;  /* 0x8000001a11117221 */ /* 0x100fe20000000000 */
[----:B------:R-:W-:-:S02]  /*0820*/  FADD R19, R19, -R26 ;  /* 0x8000001a13137221 */ /* 0x000fc40000000000 */
[----:B------:R-:W-:Y:S02]  /*0830*/  @P0 FMUL R22, R22, 0.25 ;  /* 0x3e80000016160820 */ /* 0x000fe40000400000 */
[----:B------:R-:W-:Y:S02]  /*0840*/  @!P1 FMUL R10, R10, 16777216 ;  /* 0x4b8000000a0a9820 */ /* 0x000fe40000400000 */
[----:B------:R-:W-:-:S04]  /*0850*/  @!P1 FMUL R22, R22, 16777216 ;  /* 0x4b80000016169820 */ /* 0x000fc80000400000 */
[----:B------:R0:W3:Y:S01]  /*0860*/  MUFU.RCP R9, R22 ;  /* 0x0000001600097308 */ /* 0x0000e20000001000 */
[--C-:B-1----:R-:W-:Y:S01]  /*0870*/  FADD R16, R16, -R26.reuse ;  /* 0x8000001a10107221 */ /* 0x102fe20000000000 */
[----:B0-----:R-:W-:Y:S01]  /*0880*/  FADD R22, R5, -R26 ;  /* 0x8000001a05167221 */ /* 0x001fe20000000000 */
[----:B--2---:R-:W-:-:S04]  /*0890*/  SHF.L.U32 R5, R8, 0x4, RZ ;  /* 0x0000000408057819 */ /* 0x004fc800000006ff */
[----:B------:R-:W-:Y:S01]  /*08a0*/  LOP3.LUT R5, R5, 0xff0, RZ, 0xc0, !PT ;  /* 0x00000ff005057812 */ /* 0x000fe200078ec0ff */
[----:B---3--:R-:W-:Y:S01]  /*08b0*/  FMUL R9, R9, R10 ;  /* 0x0000000a09097220 */ /* 0x008fe20000400000 */
[----:B------:R-:W-:Y:S02]  /*08c0*/  FADD R10, R23, -R26 ;  /* 0x8000001a170a7221 */ /* 0x000fe40000000000 */
[----:B------:R-:W-:Y:S01]  /*08d0*/  LEA.HI R11, R5, UR4, RZ, 0x1e ;  /* 0x00000004050b7c11 */ /* 0x000fe2000f8ff0ff */
[C---:B------:R-:W-:Y:S01]  /*08e0*/  FMUL R24, R9.reuse, R24 ;  /* 0x0000001809187220 */ /* 0x040fe20000400000 */
[C---:B------:R-:W-:Y:S01]  /*08f0*/  FMUL R22, R9.reuse, R22 ;  /* 0x0000001609167220 */ /* 0x040fe20000400000 */
[C---:B------:R-:W-:Y:S01]  /*0900*/  FMUL R4, R9.reuse, R4 ;  /* 0x0000000409047220 */ /* 0x040fe20000400000 */
[C---:B------:R-:W-:Y:S01]  /*0910*/  FMUL R6, R9.reuse, R6 ;  /* 0x0000000609067220 */ /* 0x040fe20000400000 */
[--C-:B------:R-:W-:Y:S01]  /*0920*/  FFMA R24, R24, R18, R15.reuse ;  /* 0x0000001218187223 */ /* 0x100fe2000000000f */
[C---:B------:R-:W-:Y:S01]  /*0930*/  FMUL R20, R9.reuse, R20 ;  /* 0x0000001409147220 */ /* 0x040fe20000400000 */
[-CC-:B------:R-:W-:Y:S01]  /*0940*/  FFMA R4, R4, R18.reuse, R15.reuse ;  /* 0x0000001204047223 */ /* 0x180fe2000000000f */
[--C-:B------:R-:W-:Y:S01]  /*0950*/  FFMA R22, R22, R18, R15.reuse ;  /* 0x0000001216167223 */ /* 0x100fe2000000000f */
[C---:B------:R-:W-:Y:S01]  /*0960*/  FMUL R26, R9.reuse, R13 ;  /* 0x0000000d091a7220 */ /* 0x040fe20000400000 */
[C---:B------:R-:W-:Y:S01]  /*0970*/  FMUL R14, R9.reuse, R14 ;  /* 0x0000000e090e7220 */ /* 0x040fe20000400000 */
[C---:B------:R-:W-:Y:S01]  /*0980*/  FMUL R28, R9.reuse, R28 ;  /* 0x0000001c091c7220 */ /* 0x040fe20000400000 */
[-CC-:B------:R-:W-:Y:S01]  /*0990*/  FFMA R20, R20, R18.reuse, R15.reuse ;  /* 0x0000001214147223 */ /* 0x180fe2000000000f */
[-CC-:B------:R-:W-:Y:S01]  /*09a0*/  FFMA R6, R6, R18.reuse, R15.reuse ;  /* 0x0000001206067223 */ /* 0x180fe2000000000f */
[----:B------:R-:W-:Y:S01]  /*09b0*/  FSETP.GEU.AND P3, PT, R24, RZ, PT ;  /* 0x000000ff1800720b */ /* 0x000fe20003f6e000 */
[-CC-:B------:R-:W-:Y:S01]  /*09c0*/  FFMA R28, R28, R18.reuse, R15.reuse ;  /* 0x000000121c1c7223 */ /* 0x180fe2000000000f */
[-CC-:B------:R-:W-:Y:S01]  /*09d0*/  FFMA R14, R14, R18.reuse, R15.reuse ;  /* 0x000000120e0e7223 */ /* 0x180fe2000000000f */
[-CC-:B------:R-:W-:Y:S01]  /*09e0*/  FFMA R26, R26, R18.reuse, R15.reuse ;  /* 0x000000121a1a7223 */ /* 0x180fe2000000000f */
[----:B------:R-:W-:Y:S01]  /*09f0*/  FSETP.GEU.AND P1, PT, R4, RZ, PT ;  /* 0x000000ff0400720b */ /* 0x000fe20003f2e000 */
[C---:B------:R-:W-:Y:S01]  /*0a00*/  FMUL R29, R9.reuse, R29 ;  /* 0x0000001d091d7220 */ /* 0x040fe20000400000 */
[----:B------:R-:W-:Y:S01]  /*0a10*/  FSETP.GEU.AND P0, PT, R22, RZ, PT ;  /* 0x000000ff1600720b */ /* 0x000fe20003f0e000 */
[C---:B------:R-:W-:Y:S01]  /*0a20*/  FMUL R17, R9.reuse, R17 ;  /* 0x0000001109117220 */ /* 0x040fe20000400000 */
[C---:B------:R-:W-:Y:S01]  /*0a30*/  FMUL R19, R9.reuse, R19 ;  /* 0x0000001309137220 */ /* 0x040fe20000400000 */
[----:B------:R-:W-:Y:S01]  /*0a40*/  FSEL R24, R24, RZ, P3 ;  /* 0x000000ff18187208 */ /* 0x000fe20001800000 */
[----:B------:R-:W-:Y:S01]  /*0a50*/  FMUL R7, R9, R7 ;  /* 0x0000000709077220 */ /* 0x000fe20000400000 */
[----:B------:R-:W-:Y:S01]  /*0a60*/  FSETP.GEU.AND P4, PT, R20, RZ, PT ;  /* 0x000000ff1400720b */ /* 0x000fe20003f8e000 */
[-CC-:B------:R-:W-:Y:S01]  /*0a70*/  FFMA R29, R29, R18.reuse, R15.reuse ;  /* 0x000000121d1d7223 */ /* 0x180fe2000000000f */
[----:B------:R-:W-:Y:S01]  /*0a80*/  FSEL R4, R4, RZ, P1 ;  /* 0x000000ff04047208 */ /* 0x000fe20000800000 */
[-CC-:B------:R-:W-:Y:S01]  /*0a90*/  FFMA R17, R17, R18.reuse, R15.reuse ;  /* 0x0000001211117223 */ /* 0x180fe2000000000f */
[----:B------:R-:W-:Y:S01]  /*0aa0*/  FSEL R22, R22, RZ, P0 ;  /* 0x000000ff16167208 */ /* 0x000fe20000000000 */
[----:B------:R-:W-:Y:S01]  /*0ab0*/  FFMA R19, R19, R18, R15 ;  /* 0x0000001213137223 */ /* 0x000fe2000000000f */
[----:B------:R-:W-:Y:S01]  /*0ac0*/  FSETP.GEU.AND P3, PT, R6, RZ, PT ;  /* 0x000000ff0600720b */ /* 0x000fe20003f6e000 */
[C---:B------:R-:W-:Y:S01]  /*0ad0*/  FMUL R12, R9.reuse, R12 ;  /* 0x0000000c090c7220 */ /* 0x040fe20000400000 */
[----:B------:R-:W-:Y:S01]  /*0ae0*/  FSETP.GEU.AND P2, PT, R28, RZ, PT ;  /* 0x000000ff1c00720b */ /* 0x000fe20003f4e000 */
[C---:B------:R-:W-:Y:S01]  /*0af0*/  FMUL R10, R9.reuse, R10 ;  /* 0x0000000a090a7220 */ /* 0x040fe20000400000 */
[----:B------:R-:W-:Y:S01]  /*0b00*/  FSETP.GEU.AND P1, PT, R14, RZ, PT ;  /* 0x000000ff0e00720b */ /* 0x000fe20003f2e000 */
[C---:B------:R-:W-:Y:S01]  /*0b10*/  FMUL R27, R9.reuse, R27 ;  /* 0x0000001b091b7220 */ /* 0x040fe20000400000 */
[----:B------:R-:W-:Y:S01]  /*0b20*/  FSETP.GEU.AND P0, PT, R26, RZ, PT ;  /* 0x000000ff1a00720b */ /* 0x000fe20003f0e000 */
[----:B------:R-:W-:Y:S01]  /*0b30*/  FMUL R16, R9, R16 ;  /* 0x0000001009107220 */ /* 0x000fe20000400000 */
[----:B------:R-:W-:Y:S01]  /*0b40*/  IMAD R11, R5, 0x4, R11 ;  /* 0x00000004050b7824 */ /* 0x000fe200078e020b */
[----:B------:R-:W-:Y:S01]  /*0b50*/  BAR.SYNC.DEFER_BLOCKING 0x0 ;  /* 0x0000000000007b1d */ /* 0x000fe20000010000 */
[----:B------:R-:W-:Y:S01]  /*0b60*/  FSEL R20, R20, RZ, P4 ;  /* 0x000000ff14147208 */ /* 0x000fe20002000000 */
[-CC-:B------:R-:W-:Y:S01]  /*0b70*/  FFMA R7, R7, R18.reuse, R15.reuse ;  /* 0x0000001207077223 */ /* 0x180fe2000000000f */
[----:B------:R-:W-:Y:S01]  /*0b80*/  FSEL R6, R6, RZ, P3 ;  /* 0x000000ff06067208 */ /* 0x000fe20001800000 */
[-CC-:B------:R-:W-:Y:S01]  /*0b90*/  FFMA R10, R10, R18.reuse, R15.reuse ;  /* 0x000000120a0a7223 */ /* 0x180fe2000000000f */
[----:B------:R-:W-:Y:S01]  /*0ba0*/  FSEL R28, R28, RZ, P2 ;  /* 0x000000ff1c1c7208 */ /* 0x000fe20001000000 */
[-CC-:B------:R-:W-:Y:S01]  /*0bb0*/  FFMA R12, R12, R18.reuse, R15.reuse ;  /* 0x000000120c0c7223 */ /* 0x180fe2000000000f */
[----:B------:R-:W-:Y:S01]  /*0bc0*/  FSEL R14, R14, RZ, P1 ;  /* 0x000000ff0e0e7208 */ /* 0x000fe20000800000 */
[-CC-:B------:R-:W-:Y:S01]  /*0bd0*/  FFMA R27, R27, R18.reuse, R15.reuse ;  /* 0x000000121b1b7223 */ /* 0x180fe2000000000f */
[----:B------:R-:W-:Y:S01]  /*0be0*/  FSEL R26, R26, RZ, P0 ;  /* 0x000000ff1a1a7208 */ /* 0x000fe20000000000 */
[----:B------:R-:W-:Y:S01]  /*0bf0*/  FFMA R16, R16, R18, R15 ;  /* 0x0000001210107223 */ /* 0x000fe2000000000f */
[----:B------:R-:W-:Y:S01]  /*0c00*/  FSETP.GEU.AND P2, PT, R29, RZ, PT ;  /* 0x000000ff1d00720b */ /* 0x000fe20003f4e000 */
[----:B------:R-:W-:Y:S01]  /*0c10*/  IMAD.SHL.U32 R5, R8, 0x4, RZ ;  /* 0x0000000408057824 */ /* 0x000fe200078e00ff */
[----:B------:R-:W-:-:S02]  /*0c20*/  FSETP.GEU.AND P0, PT, R19, RZ, PT ;  /* 0x000000ff1300720b */ /* 0x000fc40003f0e000 */
[----:B------:R-:W-:Y:S02]  /*0c30*/  FSETP.GEU.AND P1, PT, R17, RZ, PT ;  /* 0x000000ff1100720b */ /* 0x000fe40003f2e000 */
[C---:B------:R-:W-:Y:S02]  /*0c40*/  FSETP.GEU.AND P4, PT, R7.reuse, RZ, PT ;  /* 0x000000ff0700720b */ /* 0x040fe40003f8e000 */
[C---:B------:R-:W-:Y:S02]  /*0c50*/  FSETP.GEU.AND P3, PT, R12.reuse, RZ, PT ;  /* 0x000000ff0c00720b */ /* 0x040fe40003f6e000 */
[----:B------:R-:W-:Y:S02]  /*0c60*/  FSEL R18, R7, RZ, P4 ;  /* 0x000000ff07127208 */ /* 0x000fe40002000000 */
[----:B------:R-:W-:Y:S01]  /*0c70*/  FSEL R12, R12, RZ, P3 ;  /* 0x000000ff0c0c7208 */ /* 0x000fe20001800000 */
[----:B------:R0:W-:Y:S01]  /*0c80*/  STS [R11+0x4], R20 ;  /* 0x000004140b007388 */ /* 0x0001e20000000800 */
[----:B------:R-:W-:-:S03]  /*0c90*/  LOP3.LUT R8, R8, 0xfc, RZ, 0xc0, !PT ;  /* 0x000000fc08087812 */ /* 0x000fc600078ec0ff */
[----:B------:R1:W-:Y:S04]  /*0ca0*/  STS [R11+0x14], R22 ;  /* 0x000014160b007388 */ /* 0x0003e80000000800 */
[----:B------:R2:W-:Y:S01]  /*0cb0*/  STS [R11+0x1c], R6 ;  /* 0x00001c060b007388 */ /* 0x0005e20000000800 */
[----:B0-----:R-:W-:Y:S02]  /*0cc0*/  FSEL R20, R29, RZ, P2 ;  /* 0x000000ff1d147208 */ /* 0x001fe40001000000 */
[----:B------:R-:W-:Y:S01]  /*0cd0*/  FSETP.GEU.AND P2, PT, R27, RZ, PT ;  /* 0x000000ff1b00720b */ /* 0x000fe20003f4e000 */
[----:B------:R0:W-:Y:S01]  /*0ce0*/  STS [R11+0x10], R4 ;  /* 0x000010040b007388 */ /* 0x0001e20000000800 */
[----:B-1----:R-:W-:Y:S02]  /*0cf0*/  FSEL R22, R19, RZ, P0 ;  /* 0x000000ff13167208 */ /* 0x002fe40000000000 */
[----:B------:R-:W-:Y:S01]  /*0d00*/  FSETP.GEU.AND P0, PT, R16, RZ, PT ;  /* 0x000000ff1000720b */ /* 0x000fe20003f0e000 */
[----:B------:R1:W-:Y:S01]  /*0d10*/  STS [R11+0x18], R18 ;  /* 0x000018120b007388 */ /* 0x0003e20000000800 */
[----:B--2---:R-:W-:-:S02]  /*0d20*/  FSEL R6, R17, RZ, P1 ;  /* 0x000000ff11067208 */ /* 0x004fc40000800000 */
[----:B------:R-:W-:Y:S01]  /*0d30*/  FSETP.GEU.AND P1, PT, R10, RZ, PT ;  /* 0x000000ff0a00720b */ /* 0x000fe20003f2e000 */
[----:B------:R-:W-:Y:S01]  /*0d40*/  STS [R11+0x8], R24 ;  /* 0x000008180b007388 */ /* 0x000fe20000000800 */
[----:B------:R-:W-:Y:S02]  /*0d50*/  FSEL R16, R16, RZ, P0 ;  /* 0x000000ff10107208 */ /* 0x000fe40000000000 */
[----:B0-----:R-:W-:Y:S01]  /*0d60*/  FSEL R4, R27, RZ, P2 ;  /* 0x000000ff1b047208 */ /* 0x001fe20001000000 */
[----:B------:R-:W-:Y:S01]  /*0d70*/  STS [R11+0xc], R28 ;  /* 0x00000c1c0b007388 */ /* 0x000fe20000000800 */
[----:B------:R-:W-:Y:S02]  /*0d80*/  FSEL R10, R10, RZ, P1 ;  /* 0x000000ff0a0a7208 */ /* 0x000fe40000800000 */
[----:B-1----:R-:W-:Y:S01]  /*0d90*/  LOP3.LUT R18, R5, 0x3fc, RZ, 0xc0, !PT ;  /* 0x000003fc05127812 */ /* 0x002fe200078ec0ff */
[----:B------:R0:W-:Y:S01]  /*0da0*/  STS [R11+0x20], R20 ;  /* 0x000020140b007388 */ /* 0x0001e20000000800 */
[----:B------:R-:W-:-:S02]  /*0db0*/  ISETP.GE.AND P0, PT, R0, 0x100, PT ;  /* 0x000001000000780c */ /* 0x000fc40003f06270 */
[C---:B------:R-:W-:Y:S01]  /*0dc0*/  LOP3.LUT R5, R18.reuse, 0x400, RZ, 0xfc, !PT ;  /* 0x0000040012057812 */ /* 0x040fe200078efcff */
[----:B------:R-:W-:Y:S01]  /*0dd0*/  STS [R11+0x24], R14 ;  /* 0x0000240e0b007388 */ /* 0x000fe20000000800 */
[----:B------:R-:W-:Y:S02]  /*0de0*/  LOP3.LUT R9, R18, 0x800, RZ, 0xfc, !PT ;  /* 0x0000080012097812 */ /* 0x000fe400078efcff */
[----:B------:R-:W-:Y:S01]  /*0df0*/  SHF.R.U32.HI R7, RZ, 0x2, R5 ;  /* 0x00000002ff077819 */ /* 0x000fe20000011605 */
[----:B------:R-:W-:Y:S01]  /*0e00*/  STS [R11+0x28], R26 ;  /* 0x0000281a0b007388 */ /* 0x000fe20000000800 */
[----:B------:R-:W-:Y:S01]  /*0e10*/  SHF.R.U32.HI R9, RZ, 0x2, R9 ;  /* 0x00000002ff097819 */ /* 0x000fe20000011609 */
[----:B------:R-:W-:Y:S01]  /*0e20*/  VIADD R5, R8, UR4 ;  /* 0x0000000408057c36 */ /* 0x000fe20008000000 */
[----:B------:R-:W-:Y:S01]  /*0e30*/  LOP3.LUT R7, R7, 0x1fc, RZ, 0xc0, !PT ;  /* 0x000001fc07077812 */ /* 0x000fe200078ec0ff */
[----:B------:R-:W-:Y:S01]  /*0e40*/  STS [R11+0x2c], R12 ;  /* 0x00002c0c0b007388 */ /* 0x000fe20000000800 */
[----:B------:R-:W-:-:S02]  /*0e50*/  LOP3.LUT R9, R9, 0x2fc, RZ, 0xc0, !PT ;  /* 0x000002fc09097812 */ /* 0x000fc400078ec0ff */
[C---:B------:R-:W-:Y:S01]  /*0e60*/  LEA R19, R18.reuse, R5, 0x2 ;  /* 0x0000000512137211 */ /* 0x040fe200078e10ff */
[----:B------:R1:W-:Y:S01]  /*0e70*/  STS [R11+0x38], R22 ;  /* 0x000038160b007388 */ /* 0x0003e20000000800 */
[----:B------:R-:W-:Y:S02]  /*0e80*/  VIADD R7, R7, UR4 ;  /* 0x0000000407077c36 */ /* 0x000fe40008000000 */
[----:B------:R-:W-:Y:S01]  /*0e90*/  VIADD R9, R9, UR4 ;  /* 0x0000000409097c36 */ /* 0x000fe20008000000 */
[----:B------:R-:W-:Y:S01]  /*0ea0*/  STS [R11+0x34], R6 ;  /* 0x000034060b007388 */ /* 0x000fe20000000800 */
[----:B0-----:R-:W-:-:S03]  /*0eb0*/  IMAD R20, R18, 0x4, R7 ;  /* 0x0000000412147824 */ /* 0x001fc600078e0207 */
[----:B------:R-:W-:Y:S01]  /*0ec0*/  STS [R11+0x30], R4 ;  /* 0x000030040b007388 */ /* 0x000fe20000000800 */
[----:B-1----:R-:W-:-:S03]  /*0ed0*/  IMAD R22, R18, 0x4, R9 ;  /* 0x0000000412167824 */ /* 0x002fc600078e0209 */
[----:B------:R-:W-:Y:S04]  /*0ee0*/  STS [R11], R10 ;  /* 0x0000000a0b007388 */ /* 0x000fe80000000800 */
[----:B------:R0:W-:Y:S01]  /*0ef0*/  STS [R11+0x3c], R16 ;  /* 0x00003c100b007388 */ /* 0x0001e20000000800 */
[----:B------:R-:W-:Y:S08]  /*0f00*/  BAR.SYNC.DEFER_BLOCKING 0x0 ;  /* 0x0000000000007b1d */ /* 0x000ff00000010000 */
[----:B0-----:R-:W0:Y:S01]  /*0f10*/  LDC.64 R16, c[0x0][0x238] ;  /* 0x00008e00ff107b82 */ /* 0x001e220000000a00 */
[----:B------:R-:W-:Y:S04]  /*0f20*/  LDS R4, [R19] ;  /* 0x0000000013047984 */ /* 0x000fe80000000800 */
[----:B------:R-:W-:Y:S04]  /*0f30*/  LDS R5, [R19+0x4] ;  /* 0x0000040013057984 */ /* 0x000fe80000000800 */
[----:B------:R-:W-:Y:S04]  /*0f40*/  LDS R6, [R19+0x8] ;  /* 0x0000080013067984 */ /* 0x000fe80000000800 */
[----:B------:R1:W2:Y:S04]  /*0f50*/  LDS R7, [R19+0xc] ;  /* 0x00000c0013077984 */ /* 0x0002a80000000800 */
[----:B------:R-:W-:Y:S04]  /*0f60*/  LDS R8, [R20+0x1000] ;  /* 0x0010000014087984 */ /* 0x000fe80000000800 */
[----:B------:R-:W-:Y:S01]  /*0f70*/  LDS R9, [R20+0x1004] ;  /* 0x0010040014097984 */ /* 0x000fe20000000800 */
[----:B-1----:R-:W-:-:S02]  /*0f80*/  PRMT R19, R3, 0x6540, R2 ;  /* 0x0000654003137816 */ /* 0x002fc40000000002 */
[----:B------:R-:W-:Y:S01]  /*0f90*/  LOP3.LUT R2, R18, 0xc00, RZ, 0xfc, !PT ;  /* 0x00000c0012027812 */ /* 0x000fe200078efcff */
[----:B------:R-:W-:Y:S01]  /*0fa0*/  LDS R10, [R20+0x1008] ;  /* 0x00100800140a7984 */ /* 0x000fe20000000800 */
[C---:B------:R-:W-:Y:S02]  /*0fb0*/  LOP3.LUT R23, R19.reuse, 0x40, RZ, 0xfc, !PT ;  /* 0x0000004013177812 */ /* 0x040fe400078efcff */
[C---:B------:R-:W-:Y:S01]  /*0fc0*/  LOP3.LUT R21, R19.reuse, 0x80, RZ, 0xfc, !PT ;  /* 0x0000008013157812 */ /* 0x040fe200078efcff */
[----:B------:R0:W1:Y:S01]  /*0fd0*/  LDS R11, [R20+0x100c] ;  /* 0x00100c00140b7984 */ /* 0x0000620000000800 */
[C---:B------:R-:W-:Y:S02]  /*0fe0*/  LOP3.LUT R3, R19.reuse, 0xc0, RZ, 0xfc, !PT ;  /* 0x000000c013037812 */ /* 0x040fe400078efcff */
[----:B------:R-:W-:Y:S01]  /*0ff0*/  ISETP.LT.AND P3, PT, R19, 0x1a0, !P0 ;  /* 0x000001a01300780c */ /* 0x000fe20004761270 */
[----:B------:R-:W-:Y:S01]  /*1000*/  LDS R12, [R22+0x2000] ;  /* 0x00200000160c7984 */ /* 0x000fe20000000800 */
[----:B------:R-:W-:Y:S01]  /*1010*/  ISETP.LT.AND P2, PT, R23, 0x1a0, !P0 ;  /* 0x000001a01700780c */ /* 0x000fe20004741270 */
[--C-:B------:R-:W-:Y:S01]  /*1020*/  IMAD R19, R19, 0x100, R0.reuse ;  /* 0x0000010013137824 */ /* 0x100fe200078e0200 */
[----:B------:R-:W-:Y:S01]  /*1030*/  ISETP.LT.AND P1, PT, R21, 0x1a0, !P0 ;  /* 0x000001a01500780c */ /* 0x000fe20004721270 */
[----:B------:R-:W-:Y:S01]  /*1040*/  LDS R13, [R22+0x2004] ;  /* 0x00200400160d7984 */ /* 0x000fe20000000800 */
[----:B------:R-:W-:Y:S01]  /*1050*/  ISETP.LT.AND P0, PT, R3, 0x1a0, !P0 ;  /* 0x000001a00300780c */ /* 0x000fe20004701270 */
[----:B------:R-:W-:Y:S01]  /*1060*/  IMAD R23, R23, 0x100, R0 ;  /* 0x0000010017177824 */ /* 0x000fe200078e0200 */
[----:B------:R-:W-:Y:S01]  /*1070*/  SHF.R.U32.HI R2, RZ, 0x2, R2 ;  /* 0x00000002ff027819 */ /* 0x000fe20000011602 */
[----:B------:R-:W-:Y:S01]  /*1080*/  LDS R14, [R22+0x2008] ;  /* 0x00200800160e7984 */ /* 0x000fe20000000800 */
[----:B------:R-:W-:Y:S01]  /*1090*/  LEA R25, R21, R0, 0x8 ;  /* 0x0000000015197211 */ /* 0x000fe200078e40ff */
[--C-:B0-----:R-:W-:Y:S01]  /*10a0*/  IMAD.WIDE R20, R19, 0x4, R16.reuse ;  /* 0x0000000413147825 */ /* 0x101fe200078e0210 */
[----:B------:R-:W-:Y:S01]  /*10b0*/  LOP3.LUT R2, R2, 0x3fc, RZ, 0xc0, !PT ;  /* 0x000003fc02027812 */ /* 0x000fe200078ec0ff */
[----:B------:R0:W3:Y:S02]  /*10c0*/  LDS R15, [R22+0x200c] ;  /* 0x00200c00160f7984 */ /* 0x0000e40000000800 */
[----:B------:R-:W-:-:S04]  /*10d0*/  IMAD.WIDE R24, R25, 0x4, R16 ;  /* 0x0000000419187825 */ /* 0x000fc800078e0210 */
[----:B------:R-:W-:Y:S02]  /*10e0*/  VIADD R19, R2, UR4 ;  /* 0x0000000402137c36 */ /* 0x000fe40008000000 */
[----:B0-----:R-:W-:Y:S01]  /*10f0*/  IMAD.WIDE R22, R23, 0x4, R16 ;  /* 0x0000000417167825 */ /* 0x001fe200078e0210 */
[----:B--2---:R0:W-:Y:S03]  /*1100*/  @P3 STG.E.128 desc[UR6][R20.64], R4 ;  /* 0x0000000414003986 */ /* 0x0041e6000c101d06 */
[----:B------:R-:W-:Y:S01]  /*1110*/  IMAD R19, R18, 0x4, R19 ;  /* 0x0000000412137824 */ /* 0x000fe200078e0213 */
[----:B-1----:R0:W-:Y:S04]  /*1120*/  @P2 STG.E.128 desc[UR6][R22.64], R8 ;  /* 0x0000000816002986 */ /* 0x0021e8000c101d06 */
[----:B---3--:R0:W-:Y:S02]  /*1130*/  @P1 STG.E.128 desc[UR6][R24.64], R12 ;  /* 0x0000000c18001986 */ /* 0x0081e4000c101d06 */
[----:B0-----:R-:W-:Y:S05]  /*1140*/  @!P0 EXIT ;  /* 0x000000000000894d */ /* 0x001fea0003800000 */
[----:B0-----:R-:W-:Y:S01]  /*1150*/  LDS R4, [R19+0x3000] ;  /* 0x0030000013047984 */ /* 0x001fe20000000800 */
[----:B------:R-:W-:-:S03]  /*1160*/  IMAD R3, R3, 0x100, R0 ;  /* 0x0000010003037824 */ /* 0x000fc600078e0200 */
[----:B------:R-:W-:Y:S01]  /*1170*/  LDS R5, [R19+0x3004] ;  /* 0x0030040013057984 */ /* 0x000fe20000000800 */
[----:B------:R-:W-:-:S03]  /*1180*/  IMAD.WIDE R16, R3, 0x4, R16 ;  /* 0x0000000403107825 */ /* 0x000fc600078e0210 */
[----:B------:R-:W-:Y:S04]  /*1190*/  LDS R6, [R19+0x3008] ;  /* 0x0030080013067984 */ /* 0x000fe80000000800 */
[----:B------:R-:W0:Y:S04]  /*11a0*/  LDS R7, [R19+0x300c] ;  /* 0x00300c0013077984 */ /* 0x000e280000000800 */
[----:B0-----:R-:W-:Y:S01]  /*11b0*/  STG.E.128 desc[UR6][R16.64], R4 ;  /* 0x0000000410007986 */ /* 0x001fe2000c101d06 */
[----:B------:R-:W-:Y:S05]  /*11c0*/  EXIT ;  /* 0x000000000000794d */ /* 0x000fea0003800000 */
.L_x_0:
[----:B------:R-:W-:-:S00]  /*11d0*/  BRA `(.L_x_0) ;  /* 0xfffffffc00fc7947 */ /* 0x000fc0000383ffff */
[----:B------:R-:W-:-:S00]  /*11e0*/  NOP ;  /* 0x0000000000007918 */ /* 0x000fc00000000000 */
        /* <DEDUP_REMOVED lines=9> */
.L_x_1:


//--------------------- .nv.global.init           --------------------------
	.section	.nv.global.init,"aw",@progbits
.nv.global.init:
	.type		_$_str,@object
	.size		_$_str,(_$_str_$_2 - _$_str)
_$_str:
        /*0000*/ 	.byte	0x5f, 0x5f, 0x43, 0x55, 0x44, 0x41, 0x5f, 0x46, 0x54, 0x5a, 0x00
	.type		_$_str_$_2,@object
	.size		_$_str_$_2,(.L_1 - _$_str_$_2)
_$_str_$_2:
        /*000b*/ 	.byte	0x5f, 0x5f, 0x43, 0x55, 0x44, 0x41, 0x5f, 0x50, 0x52, 0x45, 0x43, 0x5f, 0x53, 0x51, 0x52, 0x54
        /*001b*/ 	.byte	0x00
.L_1:


//--------------------- .nv.shared.triton_poi_fused__native_batch_norm_legit_no_training_relu_8 --------------------------
	.section	.nv.shared.triton_poi_fused__native_batch_norm_legit_no_training_relu_8,"aw",@nobits
	.sectionflags	@""
	.align	16
	.zero		1024


//--------------------- .nv.constant0.triton_poi_fused__native_batch_norm_legit_no_training_relu_8 --------------------------
	.section	.nv.constant0.triton_poi_fused__native_batch_norm_legit_no_training_relu_8,"a",@progbits
	.sectionflags	@""
	.align	4
.nv.constant0.triton_poi_fused__native_batch_norm_legit_no_training_relu_8:
	.zero		584
